	.headerflags	@"EF_CUDA_TEXMODE_UNIFIED EF_CUDA_64BIT_ADDRESS EF_CUDA_ACCELERATORS EF_CUDA_SM90 EF_CUDA_VIRTUAL_SM(EF_CUDA_SM90)"
	.elftype	@"ET_EXEC"


//--------------------- .nv.info                  --------------------------
	.section	.nv.info,"",@"SHT_CUDA_INFO"
	.align	4


	//----- nvinfo : EIATTR_REGCOUNT
	.align		4
        /*0000*/ 	.byte	0x04, 0x2f
        /*0002*/ 	.short	(.L_3 - .L_2)
	.align		4
.L_2:
        /*0004*/ 	.word	index@(triton_poi_fused__native_batch_norm_legit_no_training_convolution_relu_46)
        /*0008*/ 	.word	0x0000001a


	//----- nvinfo : EIATTR_MIN_STACK_SIZE
	.align		4
.L_3:
        /*000c*/ 	.byte	0x04, 0x12
        /*000e*/ 	.short	(.L_5 - .L_4)
	.align		4
.L_4:
        /*0010*/ 	.word	index@(triton_poi_fused__native_batch_norm_legit_no_training_convolution_relu_46)
        /*0014*/ 	.word	0x00000000


	//----- nvinfo : EIATTR_FRAME_SIZE
	.align		4
.L_5:
        /*0018*/ 	.byte	0x04, 0x11
        /*001a*/ 	.short	(.L_7 - .L_6)
	.align		4
.L_6:
        /*001c*/ 	.word	index@(triton_poi_fused__native_batch_norm_legit_no_training_convolution_relu_46)
        /*0020*/ 	.word	0x00000000


	//----- nvinfo : EIATTR_MIN_STACK_SIZE
	.align		4
.L_7:
        /*0024*/ 	.byte	0x04, 0x12
        /*0026*/ 	.short	(.L_9 - .L_8)
	.align		4
.L_8:
        /*0028*/ 	.word	index@(triton_poi_fused__native_batch_norm_legit_no_training_convolution_relu_46)
        /*002c*/ 	.word	0x00000000
.L_9:


//--------------------- .nv.info.triton_poi_fused__native_batch_norm_legit_no_training_convolution_relu_46 --------------------------
	.section	.nv.info.triton_poi_fused__native_batch_norm_legit_no_training_convolution_relu_46,"",@"SHT_CUDA_INFO"
	.sectionflags	@""
	.align	4


	//----- nvinfo : EIATTR_CUDA_API_VERSION
	.align		4
        /*0000*/ 	.byte	0x04, 0x37
        /*0002*/ 	.short	(.L_11 - .L_10)
.L_10:
        /*0004*/ 	.word	0x0000007c


	//----- nvinfo : EIATTR_KPARAM_INFO
	.align		4
.L_11:
        /*0008*/ 	.byte	0x04, 0x17
        /*000a*/ 	.short	(.L_13 - .L_12)
.L_12:
        /*000c*/ 	.word	0x00000000
        /*0010*/ 	.short	0x0007
        /*0012*/ 	.short	0x0038
        /*0014*/ 	.byte	0x00, 0xf0, 0x11, 0x00


	//----- nvinfo : EIATTR_KPARAM_INFO
	.align		4
.L_13:
        /*0018*/ 	.byte	0x04, 0x17
        /*001a*/ 	.short	(.L_15 - .L_14)
.L_14:
        /*001c*/ 	.word	0x00000000
        /*0020*/ 	.short	0x0006
        /*0022*/ 	.short	0x0030
        /*0024*/ 	.byte	0x00, 0xf4, 0x21, 0x00


	//----- nvinfo : EIATTR_KPARAM_INFO
	.align		4
.L_15:
        /*0028*/ 	.byte	0x04, 0x17
        /*002a*/ 	.short	(.L_17 - .L_16)
.L_16:
        /*002c*/ 	.word	0x00000000
        /*0030*/ 	.short	0x0005
        /*0032*/ 	.short	0x0028
        /*0034*/ 	.byte	0x00, 0xf4, 0x21, 0x00


	//----- nvinfo : EIATTR_KPARAM_INFO
	.align		4
.L_17:
        /*0038*/ 	.byte	0x04, 0x17
        /*003a*/ 	.short	(.L_19 - .L_18)
.L_18:
        /*003c*/ 	.word	0x00000000
        /*0040*/ 	.short	0x0004
        /*0042*/ 	.short	0x0020
        /*0044*/ 	.byte	0x00, 0xf4, 0x21, 0x00


	//----- nvinfo : EIATTR_KPARAM_INFO
	.align		4
.L_19:
        /*0048*/ 	.byte	0x04, 0x17
        /*004a*/ 	.short	(.L_21 - .L_20)
.L_20:
        /*004c*/ 	.word	0x00000000
        /*0050*/ 	.short	0x0003
        /*0052*/ 	.short	0x0018
        /*0054*/ 	.byte	0x00, 0xf4, 0x21, 0x00


	//----- nvinfo : EIATTR_KPARAM_INFO
	.align		4
.L_21:
        /*0058*/ 	.byte	0x04, 0x17
        /*005a*/ 	.short	(.L_23 - .L_22)
.L_22:
        /*005c*/ 	.word	0x00000000
        /*0060*/ 	.short	0x0002
        /*0062*/ 	.short	0x0010
        /*0064*/ 	.byte	0x00, 0xf4, 0x21, 0x00


	//----- nvinfo : EIATTR_KPARAM_INFO
	.align		4
.L_23:
        /*0068*/ 	.byte	0x04, 0x17
        /*006a*/ 	.short	(.L_25 - .L_24)
.L_24:
        /*006c*/ 	.word	0x00000000
        /*0070*/ 	.short	0x0001
        /*0072*/ 	.short	0x0008
        /*0074*/ 	.byte	0x00, 0xf4, 0x21, 0x00


	//----- nvinfo : EIATTR_KPARAM_INFO
	.align		4
.L_25:
        /*0078*/ 	.byte	0x04, 0x17
        /*007a*/ 	.short	(.L_27 - .L_26)
.L_26:
        /*007c*/ 	.word	0x00000000
        /*0080*/ 	.short	0x0000
        /*0082*/ 	.short	0x0000
        /*0084*/ 	.byte	0x00, 0xf4, 0x21, 0x00


	//----- nvinfo : EIATTR_SPARSE_MMA_MASK
	.align		4
.L_27:
        /*0088*/ 	.byte	0x03, 0x50
        /*008a*/ 	.short	0x0000


	//----- nvinfo : EIATTR_MAXREG_COUNT
	.align		4
        /*008c*/ 	.byte	0x03, 0x1b
        /*008e*/ 	.short	0x00ff


	//----- nvinfo : EIATTR_EXIT_INSTR_OFFSETS
	.align		4
        /*0090*/ 	.byte	0x04, 0x1c
        /*0092*/ 	.short	(.L_29 - .L_28)


	//   ....[0]....
.L_28:
        /*0094*/ 	.word	0x00000480


	//   ....[1]....
        /*0098*/ 	.word	0x000004a0


	//----- nvinfo : EIATTR_REQNTID
	.align		4
.L_29:
        /*009c*/ 	.byte	0x04, 0x10
        /*009e*/ 	.short	(.L_31 - .L_30)
.L_30:
        /*00a0*/ 	.word	0x00000080
        /*00a4*/ 	.word	0x00000001
        /*00a8*/ 	.word	0x00000001


	//----- nvinfo : EIATTR_CBANK_PARAM_SIZE
	.align		4
.L_31:
        /*00ac*/ 	.byte	0x03, 0x19
        /*00ae*/ 	.short	0x003c


	//----- nvinfo : EIATTR_PARAM_CBANK
	.align		4
        /*00b0*/ 	.byte	0x04, 0x0a
        /*00b2*/ 	.short	(.L_33 - .L_32)
	.align		4
.L_32:
        /*00b4*/ 	.word	index@(.nv.constant0.triton_poi_fused__native_batch_norm_legit_no_training_convolution_relu_46)
        /*00b8*/ 	.short	0x0210
        /*00ba*/ 	.short	0x003c


	//----- nvinfo : EIATTR_SW_WAR
	.align		4
.L_33:
        /*00bc*/ 	.byte	0x04, 0x36
        /*00be*/ 	.short	(.L_35 - .L_34)
.L_34:
        /*00c0*/ 	.word	0x00000008
.L_35:


//--------------------- .nv.callgraph             --------------------------
	.section	.nv.callgraph,"",@"SHT_CUDA_CALLGRAPH"
	.align	4
	.sectionentsize	8
	.align		4
        /*0000*/ 	.word	0x00000000
	.align		4
        /*0004*/ 	.word	0xffffffff
	.align		4
        /*0008*/ 	.word	0x00000000
	.align		4
        /*000c*/ 	.word	0xfffffffe
	.align		4
        /*0010*/ 	.word	0x00000000
	.align		4
        /*0014*/ 	.word	0xfffffffd
	.align		4
        /*0018*/ 	.word	0x00000000
	.align		4
        /*001c*/ 	.word	0xfffffffc


//--------------------- .nv.constant4             --------------------------
	.section	.nv.constant4,"a",@progbits
	.align	8
	.align		8
.nv.constant4:
        /*0000*/ 	.dword	_$_str
	.align		8
        /*0008*/ 	.dword	_$_str_$_2


//--------------------- .text.triton_poi_fused__native_batch_norm_legit_no_training_convolution_relu_46 --------------------------
	.section	.text.triton_poi_fused__native_batch_norm_legit_no_training_convolution_relu_46,"ax",@progbits
	.align	128
        .global         triton_poi_fused__native_batch_norm_legit_no_training_convolution_relu_46
        .type           triton_poi_fused__native_batch_norm_legit_no_training_convolution_relu_46,@function
        .size           triton_poi_fused__native_batch_norm_legit_no_training_convolution_relu_46,(.L_x_1 - triton_poi_fused__native_batch_norm_legit_no_training_convolution_relu_46)
        .other          triton_poi_fused__native_batch_norm_legit_no_training_convolution_relu_46,@"STO_CUDA_ENTRY STV_DEFAULT"
triton_poi_fused__native_batch_norm_legit_no_training_convolution_relu_46:
.text.triton_poi_fused__native_batch_norm_legit_no_training_convolution_relu_46:
[----:B------:R-:W0:Y:S01]  /*0000*/  LDC R1, c[0x0][0x28] ;  /* 0x00000a00ff017b82 */ /* 0x000e220000000800 */
[----:B------:R-:W1:Y:S07]  /*0010*/  S2R R0, SR_TID.X ;  /* 0x0000000000007919 */ /* 0x000e6e0000002100 */
[----:B------:R-:W2:Y:S01]  /*0020*/  LDC.64 R2, c[0x0][0x228] ;  /* 0x00008a00ff027b82 */ /* 0x000ea20000000a00 */
[----:B------:R-:W-:Y:S01]  /*0030*/  CS2R R8, SRZ ;  /* 0x0000000000087805 */ /* 0x000fe2000001ff00 */
[----:B------:R-:W-:Y:S01]  /*0040*/  ULDC.64 UR4, c[0x0][0x208] ;  /* 0x0000820000047ab9 */ /* 0x000fe20000000a00 */
[----:B------:R-:W3:Y:S05]  /*0050*/  S2R R5, SR_CTAID.X ;  /* 0x0000000000057919 */ /* 0x000eea0000002500 */
[----:B------:R-:W4:Y:S08]  /*0060*/  LDC.64 R16, c[0x0][0x218] ;  /* 0x00008600ff107b82 */ /* 0x000f300000000a00 */
[----:B------:R-:W5:Y:S08]  /*0070*/  LDC.64 R18, c[0x0][0x220] ;  /* 0x00008800ff127b82 */ /* 0x000f700000000a00 */
[----:B------:R-:W5:Y:S01]  /*0080*/  LDC.64 R20, c[0x0][0x230] ;  /* 0x00008c00ff147b82 */ /* 0x000f620000000a00 */
[----:B-1----:R-:W-:-:S07]  /*0090*/  SHF.L.U32 R0, R0, 0x1, RZ ;  /* 0x0000000100007819 */ /* 0x002fce00000006ff */
[----:B------:R-:W1:Y:S01]  /*00a0*/  LDC.64 R14, c[0x0][0x238] ;  /* 0x00008e00ff0e7b82 */ /* 0x000e620000000a00 */
[----:B------:R-:W-:-:S04]  /*00b0*/  LOP3.LUT R0, R0, 0xfe, RZ, 0xc0, !PT ;  /* 0x000000fe00007812 */ /* 0x000fc800078ec0ff */
[----:B---3--:R-:W-:-:S04]  /*00c0*/  LEA R0, R5, R0, 0x8 ;  /* 0x0000000005007211 */ /* 0x008fc800078e40ff */
[C---:B------:R-:W-:Y:S01]  /*00d0*/  ISETP.GE.AND P0, PT, R0.reuse, 0xa8, PT ;  /* 0x000000a80000780c */ /* 0x040fe20003f06270 */
[----:B------:R-:W-:-:S05]  /*00e0*/  IMAD.HI R4, R0, 0x30c30c31, RZ ;  /* 0x30c30c3100047827 */ /* 0x000fca00078e02ff */
[----:B------:R-:W-:-:S04]  /*00f0*/  SHF.R.U32.HI R5, RZ, 0x1f, R4 ;  /* 0x0000001fff057819 */ /* 0x000fc80000011604 */
[----:B------:R-:W-:-:S05]  /*0100*/  LEA.HI.SX32 R5, R4, R5, 0x1d ;  /* 0x0000000504057211 */ /* 0x000fca00078feaff */
[----:B------:R-:W-:Y:S02]  /*0110*/  IMAD R12, R5, -0x2a, R0 ;  /* 0xffffffd6050c7824 */ /* 0x000fe400078e0200 */
[----:B------:R-:W3:Y:S02]  /*0120*/  LDC.64 R4, c[0x0][0x210] ;  /* 0x00008400ff047b82 */ /* 0x000ee40000000a00 */
[----:B--2---:R-:W-:-:S05]  /*0130*/  IMAD.WIDE R2, R12, 0x4, R2 ;  /* 0x000000040c027825 */ /* 0x004fca00078e0202 */
[----:B------:R2:W3:Y:S01]  /*0140*/  @!P0 LDG.E.EL.64 R8, desc[UR4][R2.64] ;  /* 0x0000000402088981 */ /* 0x0004e2000c2e1b00 */
[----:B------:R-:W-:Y:S02]  /*0150*/  CS2R R10, SRZ ;  /* 0x00000000000a7805 */ /* 0x000fe4000001ff00 */
[----:B------:R-:W-:Y:S01]  /*0160*/  CS2R R6, SRZ ;  /* 0x0000000000067805 */ /* 0x000fe2000001ff00 */
[----:B----4-:R-:W-:-:S04]  /*0170*/  IMAD.WIDE R16, R12, 0x4, R16 ;  /* 0x000000040c107825 */ /* 0x010fc800078e0210 */
[C---:B-----5:R-:W-:Y:S01]  /*0180*/  IMAD.WIDE R18, R12.reuse, 0x4, R18 ;  /* 0x000000040c127825 */ /* 0x060fe200078e0212 */
[----:B------:R-:W4:Y:S01]  /*0190*/  @!P0 LDG.E.EL.64 R10, desc[UR4][R16.64] ;  /* 0x00000004100a8981 */ /* 0x000f22000c2e1b00 */
[----:B--2---:R-:W-:Y:S02]  /*01a0*/  CS2R R2, SRZ ;  /* 0x0000000000027805 */ /* 0x004fe4000001ff00 */
[----:B0-----:R-:W-:-:S04]  /*01b0*/  IMAD.WIDE R20, R12, 0x4, R20 ;  /* 0x000000040c147825 */ /* 0x001fc800078e0214 */
[----:B-1----:R-:W-:Y:S01]  /*01c0*/  IMAD.WIDE R22, R12, 0x4, R14 ;  /* 0x000000040c167825 */ /* 0x002fe200078e020e */
[----:B------:R0:W2:Y:S03]  /*01d0*/  @!P0 LDG.E.EL.64 R2, desc[UR4][R18.64] ;  /* 0x0000000412028981 */ /* 0x0000a6000c2e1b00 */
[----:B---3--:R-:W-:-:S05]  /*01e0*/  IMAD.WIDE R4, R0, 0x4, R4 ;  /* 0x0000000400047825 */ /* 0x008fca00078e0204 */
[----:B------:R-:W4:Y:S01]  /*01f0*/  @!P0 LDG.E.64 R6, desc[UR4][R4.64] ;  /* 0x0000000404068981 */ /* 0x000f22000c1e1b00 */
[----:B------:R-:W-:Y:S02]  /*0200*/  CS2R R12, SRZ ;  /* 0x00000000000c7805 */ /* 0x000fe4000001ff00 */
[----:B------:R-:W-:-:S04]  /*0210*/  CS2R R14, SRZ ;  /* 0x00000000000e7805 */ /* 0x000fc8000001ff00 */
[----:B------:R-:W3:Y:S04]  /*0220*/  @!P0 LDG.E.EL.64 R12, desc[UR4][R20.64] ;  /* 0x00000004140c8981 */ /* 0x000ee8000c2e1b00 */
[----:B------:R-:W3:Y:S01]  /*0230*/  @!P0 LDG.E.EL.64 R14, desc[UR4][R22.64] ;  /* 0x00000004160e8981 */ /* 0x000ee2000c2e1b00 */
[----:B0-----:R-:W-:Y:S01]  /*0240*/  HFMA2.MMA R18, -RZ, RZ, 1.625, 0 ;  /* 0x3e800000ff127435 */ /* 0x001fe200000001ff */
[----:B------:R-:W-:Y:S01]  /*0250*/  FADD R8, R8, 9.9999997473787516356e-06 ;  /* 0x3727c5ac08087421 */ /* 0x000fe20000000000 */
[----:B------:R-:W-:-:S03]  /*0260*/  FADD R9, R9, 9.9999997473787516356e-06 ;  /* 0x3727c5ac09097421 */ /* 0x000fc60000000000 */
[----:B------:R-:W0:Y:S08]  /*0270*/  MUFU.SQRT R16, R8 ;  /* 0x0000000800107308 */ /* 0x000e300000002000 */
[----:B------:R1:W5:Y:S01]  /*0280*/  MUFU.SQRT R17, R9 ;  /* 0x0000000900117308 */ /* 0x0003620000002000 */
[C---:B0-----:R-:W-:Y:S02]  /*0290*/  FSETP.GT.AND P1, PT, R16.reuse, 8.50705917302346158658e+37, PT ;  /* 0x7e8000001000780b */ /* 0x041fe40003f24000 */
[----:B------:R-:W-:Y:S01]  /*02a0*/  FSETP.GEU.AND P3, PT, R16, 1.175494350822287508e-38, PT ;  /* 0x008000001000780b */ /* 0x000fe20003f6e000 */
[----:B-1----:R-:W0:Y:S01]  /*02b0*/  LDC.64 R8, c[0x0][0x240] ;  /* 0x00009000ff087b82 */ /* 0x002e220000000a00 */
[----:B-----5:R-:W-:-:S02]  /*02c0*/  FSETP.GT.AND P2, PT, R17, 8.50705917302346158658e+37, PT ;  /* 0x7e8000001100780b */ /* 0x020fc40003f44000 */
[----:B------:R-:W-:-:S07]  /*02d0*/  FSETP.GEU.AND P4, PT, R17, 1.175494350822287508e-38, PT ;  /* 0x008000001100780b */ /* 0x000fce0003f8e000 */
[----:B------:R-:W-:-:S04]  /*02e0*/  @P1 FMUL R16, R16, 0.25 ;  /* 0x3e80000010101820 */ /* 0x000fc80000400000 */
[----:B------:R-:W-:Y:S01]  /*02f0*/  @!P3 FMUL R16, R16, 16777216 ;  /* 0x4b8000001010b820 */ /* 0x000fe20000400000 */
[----:B------:R-:W-:-:S04]  /*0300*/  @P2 FMUL R17, R17, 0.25 ;  /* 0x3e80000011112820 */ /* 0x000fc80000400000 */
[----:B------:R-:W-:Y:S01]  /*0310*/  @!P4 FMUL R17, R17, 16777216 ;  /* 0x4b8000001111c820 */ /* 0x000fe20000400000 */
[----:B------:R-:W1:Y:S01]  /*0320*/  MUFU.RCP R16, R16 ;  /* 0x0000001000107308 */ /* 0x000e620000001000 */
[----:B------:R-:W-:-:S07]  /*0330*/  FSEL R19, R18, 1, P1 ;  /* 0x3f80000012137808 */ /* 0x000fce0000800000 */
[----:B------:R-:W5:Y:S01]  /*0340*/  MUFU.RCP R17, R17 ;  /* 0x0000001100117308 */ /* 0x000f620000001000 */
[----:B------:R-:W-:Y:S01]  /*0350*/  FSEL R18, R18, 1, P2 ;  /* 0x3f80000012127808 */ /* 0x000fe20001000000 */
[----:B------:R-:W-:Y:S01]  /*0360*/  @!P3 FMUL R19, R19, 16777216 ;  /* 0x4b8000001313b820 */ /* 0x000fe20000400000 */
[----:B----4-:R-:W-:Y:S01]  /*0370*/  FADD R6, R10, R6 ;  /* 0x000000060a067221 */ /* 0x010fe20000000000 */
[----:B------:R-:W-:Y:S02]  /*0380*/  FADD R7, R11, R7 ;  /* 0x000000070b077221 */ /* 0x000fe40000000000 */
[----:B------:R-:W-:Y:S01]  /*0390*/  @!P4 FMUL R18, R18, 16777216 ;  /* 0x4b8000001212c820 */ /* 0x000fe20000400000 */
[----:B-1----:R-:W-:Y:S01]  /*03a0*/  FMUL R19, R16, R19 ;  /* 0x0000001310137220 */ /* 0x002fe20000400000 */
[----:B--2---:R-:W-:Y:S01]  /*03b0*/  FADD R2, R6, -R2 ;  /* 0x8000000206027221 */ /* 0x004fe20000000000 */
[----:B------:R-:W-:Y:S01]  /*03c0*/  FADD R3, R7, -R3 ;  /* 0x8000000307037221 */ /* 0x000fe20000000000 */
[----:B-----5:R-:W-:-:S02]  /*03d0*/  FMUL R18, R17, R18 ;  /* 0x0000001211127220 */ /* 0x020fc40000400000 */
[----:B------:R-:W-:Y:S02]  /*03e0*/  FMUL R19, R2, R19 ;  /* 0x0000001302137220 */ /* 0x000fe40000400000 */
[----:B------:R-:W-:Y:S02]  /*03f0*/  FMUL R18, R3, R18 ;  /* 0x0000001203127220 */ /* 0x000fe40000400000 */
[----:B---3--:R-:W-:Y:S02]  /*0400*/  FFMA R12, R19, R12, R14 ;  /* 0x0000000c130c7223 */ /* 0x008fe4000000000e */
[----:B------:R-:W-:Y:S01]  /*0410*/  FFMA R13, R18, R13, R15 ;  /* 0x0000000d120d7223 */ /* 0x000fe2000000000f */
[----:B------:R1:W-:Y:S02]  /*0420*/  @!P0 STG.E.64 desc[UR4][R4.64], R6 ;  /* 0x0000000604008986 */ /* 0x0003e4000c101b04 */
[----:B------:R-:W-:Y:S02]  /*0430*/  FSETP.GEU.AND P1, PT, R12, RZ, PT ;  /* 0x000000ff0c00720b */ /* 0x000fe40003f2e000 */
[----:B------:R-:W-:Y:S01]  /*0440*/  FSETP.GEU.AND P2, PT, R13, RZ, PT ;  /* 0x000000ff0d00720b */ /* 0x000fe20003f4e000 */
[----:B0-----:R-:W-:Y:S01]  /*0450*/  IMAD.WIDE R8, R0, 0x4, R8 ;  /* 0x0000000400087825 */ /* 0x001fe200078e0208 */
[----:B------:R-:W-:-:S02]  /*0460*/  FSEL R12, R12, RZ, P1 ;  /* 0x000000ff0c0c7208 */ /* 0x000fc40000800000 */
[----:B------:R-:W-:Y:S01]  /*0470*/  FSEL R13, R13, RZ, P2 ;  /* 0x000000ff0d0d7208 */ /* 0x000fe20001000000 */
[----:B------:R-:W-:Y:S08]  /*0480*/  @P0 EXIT ;  /* 0x000000000000094d */ /* 0x000ff00003800000 */
[----:B------:R-:W-:Y:S01]  /*0490*/  STG.E.64 desc[UR4][R8.64], R12 ;  /* 0x0000000c08007986 */ /* 0x000fe2000c101b04 */
[----:B------:R-:W-:Y:S05]  /*04a0*/  EXIT ;  /* 0x000000000000794d */ /* 0x000fea0003800000 */
.L_x_0:
[----:B------:R-:W-:-:S00]  /*04b0*/  BRA `(.L_x_0) ;  /* 0xfffffffc00fc7947 */ /* 0x000fc0000383ffff */
[----:B------:R-:W-:-:S00]  /*04c0*/  NOP ;  /* 0x0000000000007918 */ /* 0x000fc00000000000 */
        /* <DEDUP_REMOVED lines=11> */
.L_x_1:


//--------------------- .nv.global.init           --------------------------
	.section	.nv.global.init,"aw",@progbits
.nv.global.init:
	.type		_$_str,@object
	.size		_$_str,(_$_str_$_2 - _$_str)
_$_str:
        /*0000*/ 	.byte	0x5f, 0x5f, 0x43, 0x55, 0x44, 0x41, 0x5f, 0x46, 0x54, 0x5a, 0x00
	.type		_$_str_$_2,@object
	.size		_$_str_$_2,(.L_1 - _$_str_$_2)
_$_str_$_2:
        /*000b*/ 	.byte	0x5f, 0x5f, 0x43, 0x55, 0x44, 0x41, 0x5f, 0x50, 0x52, 0x45, 0x43, 0x5f, 0x53, 0x51, 0x52, 0x54
        /*001b*/ 	.byte	0x00
.L_1:


//--------------------- .nv.constant0.triton_poi_fused__native_batch_norm_legit_no_training_convolution_relu_46 --------------------------
	.section	.nv.constant0.triton_poi_fused__native_batch_norm_legit_no_training_convolution_relu_46,"a",@progbits
	.sectionflags	@""
	.align	4
.nv.constant0.triton_poi_fused__native_batch_norm_legit_no_training_convolution_relu_46:
	.zero		588
